//
// Generated by NVIDIA NVVM Compiler
//
// Compiler Build ID: CL-36424714
// Cuda compilation tools, release 13.0, V13.0.88
// Based on NVVM 20.0.0
//

.version 9.0
.target sm_100
.address_size 64

	// .globl	bitonic_merge

.visible .entry bitonic_merge(
	.param .u64 .ptr .align 1 bitonic_merge_param_0,
	.param .u32 bitonic_merge_param_1,
	.param .u32 bitonic_merge_param_2
)
{
	.reg .pred 	%p<3>;
	.reg .b32 	%r<24>;
	.reg .b64 	%rd<7>;

	ld.param.u64 	%rd3, [bitonic_merge_param_0];
	ld.param.u32 	%r4, [bitonic_merge_param_1];
	ld.param.u32 	%r5, [bitonic_merge_param_2];
	mov.u32 	%r7, %ctaid.x;
	mov.u32 	%r8, %ntid.x;
	mov.u32 	%r9, %tid.x;
	mov.u32 	%r10, %ctaid.y;
	mov.u32 	%r11, %ntid.y;
	mov.u32 	%r12, %tid.y;
	mad.lo.s32 	%r13, %r10, %r11, %r12;
	mov.u32 	%r14, %nctaid.x;
	mad.lo.s32 	%r15, %r13, %r14, %r7;
	mad.lo.s32 	%r16, %r15, %r8, %r9;
	rem.s32 	%r17, %r16, %r4;
	sub.s32 	%r18, %r16, %r17;
	add.s32 	%r1, %r18, %r16;
	add.s32 	%r19, %r1, %r4;
	max.s32 	%r21, %r1, %r19;
	setp.ge.s32 	%p1, %r21, %r5;
	@%p1 bra 	$L__BB0_3;
	cvta.to.global.u64 	%rd4, %rd3;
	mul.wide.s32 	%rd5, %r1, 4;
	add.s64 	%rd1, %rd4, %rd5;
	ld.global.u32 	%r2, [%rd1];
	mul.wide.s32 	%rd6, %r4, 4;
	add.s64 	%rd2, %rd1, %rd6;
	ld.global.u32 	%r3, [%rd2];
	setp.ge.s32 	%p2, %r3, %r2;
	@%p2 bra 	$L__BB0_3;
	atom.global.exch.b32 	%r22, [%rd2], %r2;
	atom.global.exch.b32 	%r23, [%rd1], %r3;
$L__BB0_3:
	ret;

}
	// .globl	bitonic_triangle_merge
.visible .entry bitonic_triangle_merge(
	.param .u64 .ptr .align 1 bitonic_triangle_merge_param_0,
	.param .u32 bitonic_triangle_merge_param_1,
	.param .u32 bitonic_triangle_merge_param_2
)
{
	.reg .pred 	%p<3>;
	.reg .b32 	%r<29>;
	.reg .b64 	%rd<7>;

	ld.param.u64 	%rd3, [bitonic_triangle_merge_param_0];
	ld.param.u32 	%r5, [bitonic_triangle_merge_param_1];
	ld.param.u32 	%r6, [bitonic_triangle_merge_param_2];
	mov.u32 	%r7, %ctaid.x;
	mov.u32 	%r8, %ntid.x;
	mov.u32 	%r9, %tid.x;
	mov.u32 	%r10, %ctaid.y;
	mov.u32 	%r11, %ntid.y;
	mov.u32 	%r12, %tid.y;
	mad.lo.s32 	%r13, %r10, %r11, %r12;
	mov.u32 	%r14, %nctaid.x;
	mad.lo.s32 	%r15, %r13, %r14, %r7;
	mad.lo.s32 	%r16, %r15, %r8, %r9;
	shr.u32 	%r17, %r5, 31;
	add.s32 	%r18, %r5, %r17;
	shr.s32 	%r19, %r18, 1;
	rem.s32 	%r20, %r16, %r19;
	sub.s32 	%r21, %r16, %r20;
	add.s32 	%r1, %r21, %r16;
	rem.s32 	%r22, %r1, %r5;
	not.b32 	%r23, %r22;
	sub.s32 	%r24, %r5, %r22;
	add.s32 	%r2, %r24, %r23;
	add.s32 	%r25, %r2, %r1;
	max.s32 	%r26, %r1, %r25;
	setp.ge.s32 	%p1, %r26, %r6;
	@%p1 bra 	$L__BB1_3;
	cvta.to.global.u64 	%rd4, %rd3;
	mul.wide.s32 	%rd5, %r1, 4;
	add.s64 	%rd1, %rd4, %rd5;
	ld.global.u32 	%r3, [%rd1];
	mul.wide.s32 	%rd6, %r2, 4;
	add.s64 	%rd2, %rd1, %rd6;
	ld.global.u32 	%r4, [%rd2];
	setp.ge.s32 	%p2, %r4, %r3;
	@%p2 bra 	$L__BB1_3;
	atom.global.exch.b32 	%r27, [%rd2], %r3;
	atom.global.exch.b32 	%r28, [%rd1], %r4;
$L__BB1_3:
	ret;

}


// ===== COMPILED SASS (sm_100) =====

	.target	sm_100

	.elftype	@"ET_EXEC"


//--------------------- .note.nv.tkinfo           --------------------------
	.section	.note.nv.tkinfo,"",@"SHT_NOTE"
	.sectionflags	@"SHF_NOTE_NV_TKINFO"
	.tkinfo
        /*0018*/ 	.word	0x00000002
        /*0030*/ 	.string	""
        /*0030*/ 	.string	"ptxas"
        /*0030*/ 	.string	"Cuda compilation tools, release 13.0, V13.0.88"
        /*0030*/ 	.string	"Build cuda_13.0.r13.0/compiler.36424714_0"
        /*0030*/ 	.string	"-arch sm_100 -m 64 "



//--------------------- .note.nv.cuinfo           --------------------------
	.section	.note.nv.cuinfo,"",@"SHT_NOTE"
	.sectionflags	@"SHF_NOTE_NV_CUINFO"
        /*0018*/ 	.short	0x0002
        /*001a*/ 	.short	0x0064
        /*001c*/ 	.short	0x0082
	.zero		2


//--------------------- .nv.info                  --------------------------
	.section	.nv.info,"",@"SHT_CUDA_INFO"
	.align	4


	//----- nvinfo : EIATTR_REGCOUNT
	.align		4
        /*0000*/ 	.byte	0x04, 0x2f
        /*0002*/ 	.short	(.L_1 - .L_0)
	.align		4
.L_0:
        /*0004*/ 	.word	index@(bitonic_merge)
        /*0008*/ 	.word	0x0000000e


	//----- nvinfo : EIATTR_FRAME_SIZE
	.align		4
.L_1:
        /*000c*/ 	.byte	0x04, 0x11
        /*000e*/ 	.short	(.L_3 - .L_2)
	.align		4
.L_2:
        /*0010*/ 	.word	index@(bitonic_merge)
        /*0014*/ 	.word	0x00000000


	//----- nvinfo : EIATTR_REGCOUNT
	.align		4
.L_3:
        /*0018*/ 	.byte	0x04, 0x2f
        /*001a*/ 	.short	(.L_5 - .L_4)
	.align		4
.L_4:
        /*001c*/ 	.word	index@(bitonic_triangle_merge)
        /*0020*/ 	.word	0x0000000e


	//----- nvinfo : EIATTR_FRAME_SIZE
	.align		4
.L_5:
        /*0024*/ 	.byte	0x04, 0x11
        /*0026*/ 	.short	(.L_7 - .L_6)
	.align		4
.L_6:
        /*0028*/ 	.word	index@(bitonic_triangle_merge)
        /*002c*/ 	.word	0x00000000


	//----- nvinfo : EIATTR_MIN_STACK_SIZE
	.align		4
.L_7:
        /*0030*/ 	.byte	0x04, 0x12
        /*0032*/ 	.short	(.L_9 - .L_8)
	.align		4
.L_8:
        /*0034*/ 	.word	index@(bitonic_triangle_merge)
        /*0038*/ 	.word	0x00000000


	//----- nvinfo : EIATTR_MIN_STACK_SIZE
	.align		4
.L_9:
        /*003c*/ 	.byte	0x04, 0x12
        /*003e*/ 	.short	(.L_11 - .L_10)
	.align		4
.L_10:
        /*0040*/ 	.word	index@(bitonic_merge)
        /*0044*/ 	.word	0x00000000
.L_11:


//--------------------- .nv.compat                --------------------------
	.section	.nv.compat,"",@"SHT_CUDA_COMPAT_INFO"
	.align	4
        /*0000*/ 	.byte	0x02, 0x09, 0x00, 0x00, 0x02, 0x02, 0x01, 0x00, 0x02, 0x05, 0x05, 0x00, 0x03, 0x07, 0x01, 0x01
        /*0010*/ 	.byte	0x02, 0x03, 0x00, 0x00, 0x02, 0x06, 0x01, 0x00, 0x04, 0x0b, 0x08, 0x00, 0x09, 0x00, 0x00, 0x00
        /*0020*/ 	.byte	0x00, 0x00, 0x00, 0x00


//--------------------- .nv.info.bitonic_triangle_merge --------------------------
	.section	.nv.info.bitonic_triangle_merge,"",@"SHT_CUDA_INFO"
	.sectionflags	@""
	.align	4


	//----- nvinfo : EIATTR_CUDA_API_VERSION
	.align		4
        /*0000*/ 	.byte	0x04, 0x37
        /*0002*/ 	.short	(.L_13 - .L_12)
.L_12:
        /*0004*/ 	.word	0x00000082


	//----- nvinfo : EIATTR_KPARAM_INFO
	.align		4
.L_13:
        /*0008*/ 	.byte	0x04, 0x17
        /*000a*/ 	.short	(.L_15 - .L_14)
.L_14:
        /*000c*/ 	.word	0x00000000
        /*0010*/ 	.short	0x0002
        /*0012*/ 	.short	0x000c
        /*0014*/ 	.byte	0x00, 0xf0, 0x11, 0x00


	//----- nvinfo : EIATTR_KPARAM_INFO
	.align		4
.L_15:
        /*0018*/ 	.byte	0x04, 0x17
        /*001a*/ 	.short	(.L_17 - .L_16)
.L_16:
        /*001c*/ 	.word	0x00000000
        /*0020*/ 	.short	0x0001
        /*0022*/ 	.short	0x0008
        /*0024*/ 	.byte	0x00, 0xf0, 0x11, 0x00


	//----- nvinfo : EIATTR_KPARAM_INFO
	.align		4
.L_17:
        /*0028*/ 	.byte	0x04, 0x17
        /*002a*/ 	.short	(.L_19 - .L_18)
.L_18:
        /*002c*/ 	.word	0x00000000
        /*0030*/ 	.short	0x0000
        /*0032*/ 	.short	0x0000
        /*0034*/ 	.byte	0x00, 0xf5, 0x21, 0x00


	//----- nvinfo : EIATTR_SPARSE_MMA_MASK
	.align		4
.L_19:
        /*0038*/ 	.byte	0x03, 0x50
        /*003a*/ 	.short	0x0000


	//----- nvinfo : EIATTR_MAXREG_COUNT
	.align		4
        /*003c*/ 	.byte	0x03, 0x1b
        /*003e*/ 	.short	0x00ff


	//----- nvinfo : EIATTR_MERCURY_ISA_VERSION
	.align		4
        /*0040*/ 	.byte	0x03, 0x5f
        /*0042*/ 	.short	0x0101


	//----- nvinfo : EIATTR_VRC_CTA_INIT_COUNT
	.align		4
        /*0044*/ 	.byte	0x02, 0x4a
	.zero		1
	.zero		1


	//----- nvinfo : EIATTR_EXIT_INSTR_OFFSETS
	.align		4
        /*0048*/ 	.byte	0x04, 0x1c
        /*004a*/ 	.short	(.L_21 - .L_20)


	//   ....[0]....
.L_20:
        /*004c*/ 	.word	0x00000420


	//   ....[1]....
        /*0050*/ 	.word	0x000004a0


	//   ....[2]....
        /*0054*/ 	.word	0x000004d0


	//----- nvinfo : EIATTR_CBANK_PARAM_SIZE
	.align		4
.L_21:
        /*0058*/ 	.byte	0x03, 0x19
        /*005a*/ 	.short	0x0010


	//----- nvinfo : EIATTR_PARAM_CBANK
	.align		4
        /*005c*/ 	.byte	0x04, 0x0a
        /*005e*/ 	.short	(.L_23 - .L_22)
	.align		4
.L_22:
        /*0060*/ 	.word	index@(.nv.constant0.bitonic_triangle_merge)
        /*0064*/ 	.short	0x0380
        /*0066*/ 	.short	0x0010


	//----- nvinfo : EIATTR_SW_WAR
	.align		4
.L_23:
        /*0068*/ 	.byte	0x04, 0x36
        /*006a*/ 	.short	(.L_25 - .L_24)
.L_24:
        /*006c*/ 	.word	0x00000008
.L_25:


//--------------------- .nv.info.bitonic_merge    --------------------------
	.section	.nv.info.bitonic_merge,"",@"SHT_CUDA_INFO"
	.sectionflags	@""
	.align	4


	//----- nvinfo : EIATTR_CUDA_API_VERSION
	.align		4
        /*0000*/ 	.byte	0x04, 0x37
        /*0002*/ 	.short	(.L_27 - .L_26)
.L_26:
        /*0004*/ 	.word	0x00000082


	//----- nvinfo : EIATTR_KPARAM_INFO
	.align		4
.L_27:
        /*0008*/ 	.byte	0x04, 0x17
        /*000a*/ 	.short	(.L_29 - .L_28)
.L_28:
        /*000c*/ 	.word	0x00000000
        /*0010*/ 	.short	0x0002
        /*0012*/ 	.short	0x000c
        /*0014*/ 	.byte	0x00, 0xf0, 0x11, 0x00


	//----- nvinfo : EIATTR_KPARAM_INFO
	.align		4
.L_29:
        /*0018*/ 	.byte	0x04, 0x17
        /*001a*/ 	.short	(.L_31 - .L_30)
.L_30:
        /*001c*/ 	.word	0x00000000
        /*0020*/ 	.short	0x0001
        /*0022*/ 	.short	0x0008
        /*0024*/ 	.byte	0x00, 0xf0, 0x11, 0x00


	//----- nvinfo : EIATTR_KPARAM_INFO
	.align		4
.L_31:
        /*0028*/ 	.byte	0x04, 0x17
        /*002a*/ 	.short	(.L_33 - .L_32)
.L_32:
        /*002c*/ 	.word	0x00000000
        /*0030*/ 	.short	0x0000
        /*0032*/ 	.short	0x0000
        /*0034*/ 	.byte	0x00, 0xf5, 0x21, 0x00


	//----- nvinfo : EIATTR_SPARSE_MMA_MASK
	.align		4
.L_33:
        /*0038*/ 	.byte	0x03, 0x50
        /*003a*/ 	.short	0x0000


	//----- nvinfo : EIATTR_MAXREG_COUNT
	.align		4
        /*003c*/ 	.byte	0x03, 0x1b
        /*003e*/ 	.short	0x00ff


	//----- nvinfo : EIATTR_MERCURY_ISA_VERSION
	.align		4
        /*0040*/ 	.byte	0x03, 0x5f
        /*0042*/ 	.short	0x0101


	//----- nvinfo : EIATTR_VRC_CTA_INIT_COUNT
	.align		4
        /*0044*/ 	.byte	0x02, 0x4a
	.zero		1
	.zero		1


	//----- nvinfo : EIATTR_EXIT_INSTR_OFFSETS
	.align		4
        /*0048*/ 	.byte	0x04, 0x1c
        /*004a*/ 	.short	(.L_35 - .L_34)


	//   ....[0]....
.L_34:
        /*004c*/ 	.word	0x00000260


	//   ....[1]....
        /*0050*/ 	.word	0x000002e0


	//   ....[2]....
        /*0054*/ 	.word	0x00000310


	//----- nvinfo : EIATTR_CBANK_PARAM_SIZE
	.align		4
.L_35:
        /*0058*/ 	.byte	0x03, 0x19
        /*005a*/ 	.short	0x0010


	//----- nvinfo : EIATTR_PARAM_CBANK
	.align		4
        /*005c*/ 	.byte	0x04, 0x0a
        /*005e*/ 	.short	(.L_37 - .L_36)
	.align		4
.L_36:
        /*0060*/ 	.word	index@(.nv.constant0.bitonic_merge)
        /*0064*/ 	.short	0x0380
        /*0066*/ 	.short	0x0010


	//----- nvinfo : EIATTR_SW_WAR
	.align		4
.L_37:
        /*0068*/ 	.byte	0x04, 0x36
        /*006a*/ 	.short	(.L_39 - .L_38)
.L_38:
        /*006c*/ 	.word	0x00000008
.L_39:


//--------------------- .nv.callgraph             --------------------------
	.section	.nv.callgraph,"",@"SHT_CUDA_CALLGRAPH"
	.align	4
	.sectionentsize	8
	.align		4
        /*0000*/ 	.word	0x00000000
	.align		4
        /*0004*/ 	.word	0xffffffff
	.align		4
        /*0008*/ 	.word	0x00000000
	.align		4
        /*000c*/ 	.word	0xfffffffe
	.align		4
        /*0010*/ 	.word	0x00000000
	.align		4
        /*0014*/ 	.word	0xfffffffd
	.align		4
        /*0018*/ 	.word	0x00000000
	.align		4
        /*001c*/ 	.word	0xfffffffc


//--------------------- .text.bitonic_triangle_merge --------------------------
	.section	.text.bitonic_triangle_merge,"ax",@progbits
	.align	128
        .global         bitonic_triangle_merge
        .type           bitonic_triangle_merge,@function
        .size           bitonic_triangle_merge,(.L_x_2 - bitonic_triangle_merge)
        .other          bitonic_triangle_merge,@"STO_CUDA_ENTRY STV_DEFAULT"
bitonic_triangle_merge:
.text.bitonic_triangle_merge:
[----:B------:R-:W-:Y:S08]  /*0000*/  LDC R1, c[0x0][0x37c] ;  /* 0x0000df00ff017b82 */ /* 0x000ff00000000800 */
[----:B------:R-:W0:Y:S01]  /*0010*/  LDC R0, c[0x0][0x388] ;  /* 0x0000e200ff007b82 */ /* 0x000e220000000800 */
[----:B------:R-:W1:Y:S01]  /*0020*/  S2R R9, SR_TID.Y ;  /* 0x0000000000097919 */ /* 0x000e620000002200 */
[----:B------:R-:W2:Y:S01]  /*0030*/  LDCU UR5, c[0x0][0x360] ;  /* 0x00006c00ff0577ac */ /* 0x000ea20008000800 */
[----:B------:R-:W2:Y:S05]  /*0040*/  S2R R7, SR_TID.X ;  /* 0x0000000000077919 */ /* 0x000eaa0000002100 */
[----:B------:R-:W1:Y:S08]  /*0050*/  S2UR UR6, SR_CTAID.Y ;  /* 0x00000000000679c3 */ /* 0x000e700000002600 */
[----:B------:R-:W1:Y:S01]  /*0060*/  LDC R4, c[0x0][0x364] ;  /* 0x0000d900ff047b82 */ /* 0x000e620000000800 */
[----:B0-----:R-:W-:-:S07]  /*0070*/  LEA.HI R2, R0, R0, RZ, 0x1 ;  /* 0x0000000000027211 */ /* 0x001fce00078f08ff */
[----:B------:R-:W0:Y:S01]  /*0080*/  S2UR UR4, SR_CTAID.X ;  /* 0x00000000000479c3 */ /* 0x000e220000002500 */
[----:B------:R-:W-:-:S04]  /*0090*/  SHF.R.S32.HI R2, RZ, 0x1, R2 ;  /* 0x00000001ff027819 */ /* 0x000fc80000011402 */
[----:B------:R-:W-:-:S03]  /*00a0*/  IABS R3, R2 ;  /* 0x0000000200037213 */ /* 0x000fc60000000000 */
[----:B------:R-:W0:Y:S01]  /*00b0*/  LDC R11, c[0x0][0x370] ;  /* 0x0000dc00ff0b7b82 */ /* 0x000e220000000800 */
[----:B------:R-:W-:Y:S01]  /*00c0*/  IABS R10, R2 ;  /* 0x00000002000a7213 */ /* 0x000fe20000000000 */
[----:B------:R-:W3:Y:S03]  /*00d0*/  I2F.RP R6, R3 ;  /* 0x0000000300067306 */ /* 0x000ee60000209400 */
[----:B------:R-:W-:Y:S01]  /*00e0*/  IADD3 R10, PT, PT, RZ, -R10, RZ ;  /* 0x8000000aff0a7210 */ /* 0x000fe20007ffe0ff */
[----:B-1----:R-:W-:Y:S01]  /*00f0*/  IMAD R4, R4, UR6, R9 ;  /* 0x0000000604047c24 */ /* 0x002fe2000f8e0209 */
[----:B------:R-:W-:-:S03]  /*0100*/  IABS R9, R0 ;  /* 0x0000000000097213 */ /* 0x000fc60000000000 */
[----:B---3--:R-:W1:Y:S01]  /*0110*/  MUFU.RCP R6, R6 ;  /* 0x0000000600067308 */ /* 0x008e620000001000 */
[----:B0-----:R-:W-:Y:S01]  /*0120*/  IMAD R4, R4, R11, UR4 ;  /* 0x0000000404047e24 */ /* 0x001fe2000f8e020b */
[----:B------:R-:W0:Y:S01]  /*0130*/  LDCU UR4, c[0x0][0x38c] ;  /* 0x00007180ff0477ac */ /* 0x000e220008000800 */
[----:B-1----:R-:W-:Y:S02]  /*0140*/  VIADD R5, R6, 0xffffffe ;  /* 0x0ffffffe06057836 */ /* 0x002fe40000000000 */
[----:B--2---:R-:W-:Y:S02]  /*0150*/  IMAD R6, R4, UR5, R7 ;  /* 0x0000000504067c24 */ /* 0x004fe4000f8e0207 */
[----:B------:R-:W-:Y:S02]  /*0160*/  IMAD.MOV.U32 R4, RZ, RZ, RZ ;  /* 0x000000ffff047224 */ /* 0x000fe400078e00ff */
[----:B------:R-:W1:Y:S01]  /*0170*/  F2I.FTZ.U32.TRUNC.NTZ R5, R5 ;  /* 0x0000000500057305 */ /* 0x000e62000021f000 */
[----:B------:R-:W-:Y:S01]  /*0180*/  ISETP.GE.AND P2, PT, R6, RZ, PT ;  /* 0x000000ff0600720c */ /* 0x000fe20003f46270 */
[----:B-1----:R-:W-:-:S04]  /*0190*/  IMAD.MOV R8, RZ, RZ, -R5 ;  /* 0x000000ffff087224 */ /* 0x002fc800078e0a05 */
[----:B------:R-:W-:Y:S01]  /*01a0*/  IMAD R7, R8, R3, RZ ;  /* 0x0000000308077224 */ /* 0x000fe200078e02ff */
[----:B------:R-:W-:-:S03]  /*01b0*/  IABS R8, R6 ;  /* 0x0000000600087213 */ /* 0x000fc60000000000 */
[----:B------:R-:W-:Y:S02]  /*01c0*/  IMAD.HI.U32 R4, R5, R7, R4 ;  /* 0x0000000705047227 */ /* 0x000fe400078e0004 */
[----:B------:R-:W1:Y:S02]  /*01d0*/  I2F.RP R7, R9 ;  /* 0x0000000900077306 */ /* 0x000e640000209400 */
[----:B------:R-:W-:Y:S02]  /*01e0*/  IMAD.MOV.U32 R5, RZ, RZ, R8 ;  /* 0x000000ffff057224 */ /* 0x000fe400078e0008 */
[----:B------:R-:W-:Y:S02]  /*01f0*/  IMAD.MOV.U32 R8, RZ, RZ, R10 ;  /* 0x000000ffff087224 */ /* 0x000fe400078e000a */
[----:B------:R-:W-:-:S04]  /*0200*/  IMAD.HI.U32 R4, R4, R5, RZ ;  /* 0x0000000504047227 */ /* 0x000fc800078e00ff */
[----:B------:R-:W-:-:S05]  /*0210*/  IMAD R4, R4, R8, R5 ;  /* 0x0000000804047224 */ /* 0x000fca00078e0205 */
[----:B------:R-:W-:Y:S01]  /*0220*/  ISETP.GT.U32.AND P0, PT, R3, R4, PT ;  /* 0x000000040300720c */ /* 0x000fe20003f04070 */
[----:B-1----:R-:W1:-:S12]  /*0230*/  MUFU.RCP R7, R7 ;  /* 0x0000000700077308 */ /* 0x002e580000001000 */
[----:B------:R-:W-:Y:S02]  /*0240*/  @!P0 IADD3 R4, PT, PT, R4, -R3, RZ ;  /* 0x8000000304048210 */ /* 0x000fe40007ffe0ff */
[----:B------:R-:W-:Y:S02]  /*0250*/  ISETP.NE.AND P0, PT, R2, RZ, PT ;  /* 0x000000ff0200720c */ /* 0x000fe40003f05270 */
[----:B------:R-:W-:Y:S01]  /*0260*/  ISETP.GT.U32.AND P1, PT, R3, R4, PT ;  /* 0x000000040300720c */ /* 0x000fe20003f24070 */
[----:B-1----:R-:W-:-:S06]  /*0270*/  VIADD R5, R7, 0xffffffe ;  /* 0x0ffffffe07057836 */ /* 0x002fcc0000000000 */
[----:B------:R-:W1:Y:S06]  /*0280*/  F2I.FTZ.U32.TRUNC.NTZ R5, R5 ;  /* 0x0000000500057305 */ /* 0x000e6c000021f000 */
[----:B------:R-:W-:-:S05]  /*0290*/  @!P1 IMAD.IADD R4, R4, 0x1, -R3 ;  /* 0x0000000104049824 */ /* 0x000fca00078e0a03 */
[----:B------:R-:W-:Y:S02]  /*02a0*/  @!P2 IADD3 R4, PT, PT, -R4, RZ, RZ ;  /* 0x000000ff0404a210 */ /* 0x000fe40007ffe1ff */
[----:B------:R-:W-:Y:S01]  /*02b0*/  @!P0 LOP3.LUT R4, RZ, R2, RZ, 0x33, !PT ;  /* 0x00000002ff048212 */ /* 0x000fe200078e33ff */
[----:B-1----:R-:W-:-:S03]  /*02c0*/  IMAD.MOV R3, RZ, RZ, -R5 ;  /* 0x000000ffff037224 */ /* 0x002fc600078e0a05 */
[----:B------:R-:W-:Y:S01]  /*02d0*/  IADD3 R7, PT, PT, R6, R6, -R4 ;  /* 0x0000000606077210 */ /* 0x000fe20007ffe804 */
[----:B------:R-:W-:Y:S02]  /*02e0*/  HFMA2 R4, -RZ, RZ, 0, 0 ;  /* 0x00000000ff047431 */ /* 0x000fe400000001ff */
[----:B------:R-:W-:Y:S01]  /*02f0*/  IMAD.MOV.U32 R2, RZ, RZ, R3 ;  /* 0x000000ffff027224 */ /* 0x000fe200078e0003 */
[----:B------:R-:W-:-:S03]  /*0300*/  ISETP.GE.AND P2, PT, R7, RZ, PT ;  /* 0x000000ff0700720c */ /* 0x000fc60003f46270 */
[----:B------:R-:W-:Y:S01]  /*0310*/  IMAD R3, R2, R9, RZ ;  /* 0x0000000902037224 */ /* 0x000fe200078e02ff */
[----:B------:R-:W-:-:S03]  /*0320*/  IABS R2, R7 ;  /* 0x0000000700027213 */ /* 0x000fc60000000000 */
[----:B------:R-:W-:-:S06]  /*0330*/  IMAD.HI.U32 R4, R5, R3, R4 ;  /* 0x0000000305047227 */ /* 0x000fcc00078e0004 */
[----:B------:R-:W-:-:S04]  /*0340*/  IMAD.HI.U32 R4, R4, R2, RZ ;  /* 0x0000000204047227 */ /* 0x000fc800078e00ff */
[----:B------:R-:W-:-:S04]  /*0350*/  IMAD.MOV R4, RZ, RZ, -R4 ;  /* 0x000000ffff047224 */ /* 0x000fc800078e0a04 */
[----:B------:R-:W-:-:S05]  /*0360*/  IMAD R2, R9, R4, R2 ;  /* 0x0000000409027224 */ /* 0x000fca00078e0202 */
[----:B------:R-:W-:-:S13]  /*0370*/  ISETP.GT.U32.AND P0, PT, R9, R2, PT ;  /* 0x000000020900720c */ /* 0x000fda0003f04070 */
[----:B------:R-:W-:Y:S01]  /*0380*/  @!P0 IMAD.IADD R2, R2, 0x1, -R9 ;  /* 0x0000000102028824 */ /* 0x000fe200078e0a09 */
[----:B------:R-:W-:-:S04]  /*0390*/  ISETP.NE.AND P0, PT, R0, RZ, PT ;  /* 0x000000ff0000720c */ /* 0x000fc80003f05270 */
[----:B------:R-:W-:-:S13]  /*03a0*/  ISETP.GT.U32.AND P1, PT, R9, R2, PT ;  /* 0x000000020900720c */ /* 0x000fda0003f24070 */
[----:B------:R-:W-:-:S05]  /*03b0*/  @!P1 IADD3 R2, PT, PT, R2, -R9, RZ ;  /* 0x8000000902029210 */ /* 0x000fca0007ffe0ff */
[----:B------:R-:W-:Y:S01]  /*03c0*/  @!P2 IMAD.MOV R2, RZ, RZ, -R2 ;  /* 0x000000ffff02a224 */ /* 0x000fe200078e0a02 */
[----:B------:R-:W-:-:S04]  /*03d0*/  @!P0 LOP3.LUT R2, RZ, R0, RZ, 0x33, !PT ;  /* 0x00000000ff028212 */ /* 0x000fc800078e33ff */
[----:B------:R-:W-:-:S04]  /*03e0*/  LOP3.LUT R3, RZ, R2, RZ, 0x33, !PT ;  /* 0x00000002ff037212 */ /* 0x000fc800078e33ff */
[----:B------:R-:W-:-:S04]  /*03f0*/  IADD3 R0, PT, PT, R3, R0, -R2 ;  /* 0x0000000003007210 */ /* 0x000fc80007ffe802 */
[----:B------:R-:W-:-:S04]  /*0400*/  VIADDMNMX R2, R0, R7, R7, !PT ;  /* 0x0000000700027246 */ /* 0x000fc80007800107 */
[----:B0-----:R-:W-:-:S13]  /*0410*/  ISETP.GE.AND P0, PT, R2, UR4, PT ;  /* 0x0000000402007c0c */ /* 0x001fda000bf06270 */
[----:B------:R-:W-:Y:S05]  /*0420*/  @P0 EXIT ;  /* 0x000000000000094d */ /* 0x000fea0003800000 */
[----:B------:R-:W0:Y:S01]  /*0430*/  LDC.64 R2, c[0x0][0x380] ;  /* 0x0000e000ff027b82 */ /* 0x000e220000000a00 */
[----:B------:R-:W1:Y:S01]  /*0440*/  LDCU.64 UR4, c[0x0][0x358] ;  /* 0x00006b00ff0477ac */ /* 0x000e620008000a00 */
[----:B0-----:R-:W-:-:S05]  /*0450*/  IMAD.WIDE R2, R7, 0x4, R2 ;  /* 0x0000000407027825 */ /* 0x001fca00078e0202 */
[----:B-1----:R-:W2:Y:S01]  /*0460*/  LDG.E R7, desc[UR4][R2.64] ;  /* 0x0000000402077981 */ /* 0x002ea2000c1e1900 */
[----:B------:R-:W-:-:S05]  /*0470*/  IMAD.WIDE R4, R0, 0x4, R2 ;  /* 0x0000000400047825 */ /* 0x000fca00078e0202 */
[----:B------:R-:W2:Y:S02]  /*0480*/  LDG.E R0, desc[UR4][R4.64] ;  /* 0x0000000404007981 */ /* 0x000ea4000c1e1900 */
[----:B--2---:R-:W-:-:S13]  /*0490*/  ISETP.GE.AND P0, PT, R0, R7, PT ;  /* 0x000000070000720c */ /* 0x004fda0003f06270 */
[----:B------:R-:W-:Y:S05]  /*04a0*/  @P0 EXIT ;  /* 0x000000000000094d */ /* 0x000fea0003800000 */
[----:B------:R-:W-:Y:S04]  /*04b0*/  ATOMG.E.EXCH.STRONG.GPU PT, RZ, desc[UR4][R4.64], R7 ;  /* 0x8000000704ff79a8 */ /* 0x000fe8000c1ef104 */
[----:B------:R-:W-:Y:S01]  /*04c0*/  ATOMG.E.EXCH.STRONG.GPU PT, RZ, desc[UR4][R2.64], R0 ;  /* 0x8000000002ff79a8 */ /* 0x000fe2000c1ef104 */
[----:B------:R-:W-:Y:S05]  /*04d0*/  EXIT ;  /* 0x000000000000794d */ /* 0x000fea0003800000 */
.L_x_0:
[----:B------:R-:W-:-:S00]  /*04e0*/  BRA `(.L_x_0) ;  /* 0xfffffffc00fc7947 */ /* 0x000fc0000383ffff */
[----:B------:R-:W-:-:S00]  /*04f0*/  NOP ;  /* 0x0000000000007918 */ /* 0x000fc00000000000 */
        /* <DEDUP_REMOVED lines=8> */
.L_x_2:


//--------------------- .text.bitonic_merge       --------------------------
	.section	.text.bitonic_merge,"ax",@progbits
	.align	128
        .global         bitonic_merge
        .type           bitonic_merge,@function
        .size           bitonic_merge,(.L_x_3 - bitonic_merge)
        .other          bitonic_merge,@"STO_CUDA_ENTRY STV_DEFAULT"
bitonic_merge:
.text.bitonic_merge:
[----:B------:R-:W-:Y:S08]  /*0000*/  LDC R1, c[0x0][0x37c] ;  /* 0x0000df00ff017b82 */ /* 0x000ff00000000800 */
[----:B------:R-:W0:Y:S01]  /*0010*/  LDC R0, c[0x0][0x388] ;  /* 0x0000e200ff007b82 */ /* 0x000e220000000800 */
[----:B------:R-:W1:Y:S01]  /*0020*/  S2R R7, SR_TID.Y ;  /* 0x0000000000077919 */ /* 0x000e620000002200 */
[----:B------:R-:W2:Y:S01]  /*0030*/  LDCU UR5, c[0x0][0x360] ;  /* 0x00006c00ff0577ac */ /* 0x000ea20008000800 */
[----:B------:R-:W2:Y:S05]  /*0040*/  S2R R5, SR_TID.X ;  /* 0x0000000000057919 */ /* 0x000eaa0000002100 */
[----:B------:R-:W1:Y:S08]  /*0050*/  S2UR UR6, SR_CTAID.Y ;  /* 0x00000000000679c3 */ /* 0x000e700000002600 */
[----:B------:R-:W1:Y:S01]  /*0060*/  LDC R2, c[0x0][0x364] ;  /* 0x0000d900ff027b82 */ /* 0x000e620000000800 */
[----:B0-----:R-:W-:-:S07]  /*0070*/  IABS R11, R0 ;  /* 0x00000000000b7213 */ /* 0x001fce0000000000 */
[----:B------:R-:W0:Y:S01]  /*0080*/  S2UR UR4, SR_CTAID.X ;  /* 0x00000000000479c3 */ /* 0x000e220000002500 */
[----:B------:R-:W3:Y:S07]  /*0090*/  I2F.RP R4, R11 ;  /* 0x0000000b00047306 */ /* 0x000eee0000209400 */
[----:B------:R-:W0:Y:S01]  /*00a0*/  LDC R9, c[0x0][0x370] ;  /* 0x0000dc00ff097b82 */ /* 0x000e220000000800 */
[----:B-1----:R-:W-:Y:S01]  /*00b0*/  IMAD R2, R2, UR6, R7 ;  /* 0x0000000602027c24 */ /* 0x002fe2000f8e0207 */
[----:B---3--:R-:W1:Y:S03]  /*00c0*/  MUFU.RCP R4, R4 ;  /* 0x0000000400047308 */ /* 0x008e660000001000 */
[----:B0-----:R-:W-:Y:S01]  /*00d0*/  IMAD R2, R2, R9, UR4 ;  /* 0x0000000402027e24 */ /* 0x001fe2000f8e0209 */
[----:B------:R-:W0:Y:S01]  /*00e0*/  LDCU UR4, c[0x0][0x38c] ;  /* 0x00007180ff0477ac */ /* 0x000e220008000800 */
[----:B-1----:R-:W-:-:S02]  /*00f0*/  VIADD R3, R4, 0xffffffe ;  /* 0x0ffffffe04037836 */ /* 0x002fc40000000000 */
[----:B--2---:R-:W-:Y:S02]  /*0100*/  IMAD R4, R2, UR5, R5 ;  /* 0x0000000502047c24 */ /* 0x004fe4000f8e0205 */
[----:B------:R-:W-:Y:S02]  /*0110*/  HFMA2 R2, -RZ, RZ, 0, 0 ;  /* 0x00000000ff027431 */ /* 0x000fe400000001ff */
[----:B------:R-:W1:Y:S01]  /*0120*/  F2I.FTZ.U32.TRUNC.NTZ R3, R3 ;  /* 0x0000000300037305 */ /* 0x000e62000021f000 */
[----:B------:R-:W-:Y:S01]  /*0130*/  ISETP.GE.AND P2, PT, R4, RZ, PT ;  /* 0x000000ff0400720c */ /* 0x000fe20003f46270 */
[----:B-1----:R-:W-:-:S04]  /*0140*/  IMAD.MOV R6, RZ, RZ, -R3 ;  /* 0x000000ffff067224 */ /* 0x002fc800078e0a03 */
[----:B------:R-:W-:Y:S01]  /*0150*/  IMAD R5, R6, R11, RZ ;  /* 0x0000000b06057224 */ /* 0x000fe200078e02ff */
[----:B------:R-:W-:-:S03]  /*0160*/  IABS R6, R4 ;  /* 0x0000000400067213 */ /* 0x000fc60000000000 */
[----:B------:R-:W-:-:S04]  /*0170*/  IMAD.HI.U32 R2, R3, R5, R2 ;  /* 0x0000000503027227 */ /* 0x000fc800078e0002 */
[----:B------:R-:W-:-:S04]  /*0180*/  IMAD.MOV.U32 R5, RZ, RZ, R6 ;  /* 0x000000ffff057224 */ /* 0x000fc800078e0006 */
[----:B------:R-:W-:-:S05]  /*0190*/  IMAD.HI.U32 R2, R2, R5, RZ ;  /* 0x0000000502027227 */ /* 0x000fca00078e00ff */
[----:B------:R-:W-:-:S05]  /*01a0*/  IADD3 R2, PT, PT, -R2, RZ, RZ ;  /* 0x000000ff02027210 */ /* 0x000fca0007ffe1ff */
        /* <DEDUP_REMOVED lines=23> */
.L_x_1:
        /* <DEDUP_REMOVED lines=14> */
.L_x_3:


//--------------------- .nv.shared.reserved.0     --------------------------
	.section	.nv.shared.reserved.0,"aw",@nobits
	.weak		__nv_reservedSMEM_offset_0_alias
	.size		__nv_reservedSMEM_offset_0_alias, 0, 64
	.other		__nv_reservedSMEM_offset_0_alias,@"STO_CUDA_RESERVED_SHARED STV_DEFAULT"
__nv_reservedSMEM_offset_0_alias:
	.zero		0
	.zero		64


//--------------------- .nv.constant0.bitonic_triangle_merge --------------------------
	.section	.nv.constant0.bitonic_triangle_merge,"a",@progbits
	.sectionflags	@""
	.align	4
.nv.constant0.bitonic_triangle_merge:
	.zero		912


//--------------------- .nv.constant0.bitonic_merge --------------------------
	.section	.nv.constant0.bitonic_merge,"a",@progbits
	.sectionflags	@""
	.align	4
.nv.constant0.bitonic_merge:
	.zero		912


//--------------------- SYMBOLS --------------------------

	.type		.nv.reservedSmem.offset0,@object
	.size		.nv.reservedSmem.offset0,0x4
